	.headerflags	@"EF_CUDA_TEXMODE_UNIFIED EF_CUDA_64BIT_ADDRESS EF_CUDA_ACCELERATORS EF_CUDA_SM90 EF_CUDA_VIRTUAL_SM(EF_CUDA_SM90)"
	.elftype	@"ET_EXEC"


//--------------------- .nv.info                  --------------------------
	.section	.nv.info,"",@"SHT_CUDA_INFO"
	.align	4


	//----- nvinfo : EIATTR_REGCOUNT
	.align		4
        /*0000*/ 	.byte	0x04, 0x2f
        /*0002*/ 	.short	(.L_2 - .L_1)
	.align		4
.L_1:
        /*0004*/ 	.word	index@(triton_per_fused_abs_add_div_log_lt_mul_sub_sum_where_0)
        /*0008*/ 	.word	0x0000000f


	//----- nvinfo : EIATTR_MIN_STACK_SIZE
	.align		4
.L_2:
        /*000c*/ 	.byte	0x04, 0x12
        /*000e*/ 	.short	(.L_4 - .L_3)
	.align		4
.L_3:
        /*0010*/ 	.word	index@(triton_per_fused_abs_add_div_log_lt_mul_sub_sum_where_0)
        /*0014*/ 	.word	0x00000000


	//----- nvinfo : EIATTR_FRAME_SIZE
	.align		4
.L_4:
        /*0018*/ 	.byte	0x04, 0x11
        /*001a*/ 	.short	(.L_6 - .L_5)
	.align		4
.L_5:
        /*001c*/ 	.word	index@(triton_per_fused_abs_add_div_log_lt_mul_sub_sum_where_0)
        /*0020*/ 	.word	0x00000000


	//----- nvinfo : EIATTR_MIN_STACK_SIZE
	.align		4
.L_6:
        /*0024*/ 	.byte	0x04, 0x12
        /*0026*/ 	.short	(.L_8 - .L_7)
	.align		4
.L_7:
        /*0028*/ 	.word	index@(triton_per_fused_abs_add_div_log_lt_mul_sub_sum_where_0)
        /*002c*/ 	.word	0x00000000
.L_8:


//--------------------- .nv.info.triton_per_fused_abs_add_div_log_lt_mul_sub_sum_where_0 --------------------------
	.section	.nv.info.triton_per_fused_abs_add_div_log_lt_mul_sub_sum_where_0,"",@"SHT_CUDA_INFO"
	.sectionflags	@""
	.align	4


	//----- nvinfo : EIATTR_CUDA_API_VERSION
	.align		4
        /*0000*/ 	.byte	0x04, 0x37
        /*0002*/ 	.short	(.L_10 - .L_9)
.L_9:
        /*0004*/ 	.word	0x0000007c


	//----- nvinfo : EIATTR_KPARAM_INFO
	.align		4
.L_10:
        /*0008*/ 	.byte	0x04, 0x17
        /*000a*/ 	.short	(.L_12 - .L_11)
.L_11:
        /*000c*/ 	.word	0x00000000
        /*0010*/ 	.short	0x0005
        /*0012*/ 	.short	0x0024
        /*0014*/ 	.byte	0x00, 0xf0, 0x11, 0x00


	//----- nvinfo : EIATTR_KPARAM_INFO
	.align		4
.L_12:
        /*0018*/ 	.byte	0x04, 0x17
        /*001a*/ 	.short	(.L_14 - .L_13)
.L_13:
        /*001c*/ 	.word	0x00000000
        /*0020*/ 	.short	0x0004
        /*0022*/ 	.short	0x0020
        /*0024*/ 	.byte	0x00, 0xf0, 0x11, 0x00


	//----- nvinfo : EIATTR_KPARAM_INFO
	.align		4
.L_14:
        /*0028*/ 	.byte	0x04, 0x17
        /*002a*/ 	.short	(.L_16 - .L_15)
.L_15:
        /*002c*/ 	.word	0x00000000
        /*0030*/ 	.short	0x0003
        /*0032*/ 	.short	0x0018
        /*0034*/ 	.byte	0x00, 0xf4, 0x21, 0x00


	//----- nvinfo : EIATTR_KPARAM_INFO
	.align		4
.L_16:
        /*0038*/ 	.byte	0x04, 0x17
        /*003a*/ 	.short	(.L_18 - .L_17)
.L_17:
        /*003c*/ 	.word	0x00000000
        /*0040*/ 	.short	0x0002
        /*0042*/ 	.short	0x0010
        /*0044*/ 	.byte	0x00, 0xf4, 0x21, 0x00


	//----- nvinfo : EIATTR_KPARAM_INFO
	.align		4
.L_18:
        /*0048*/ 	.byte	0x04, 0x17
        /*004a*/ 	.short	(.L_20 - .L_19)
.L_19:
        /*004c*/ 	.word	0x00000000
        /*0050*/ 	.short	0x0001
        /*0052*/ 	.short	0x0008
        /*0054*/ 	.byte	0x00, 0xf4, 0x21, 0x00


	//----- nvinfo : EIATTR_KPARAM_INFO
	.align		4
.L_20:
        /*0058*/ 	.byte	0x04, 0x17
        /*005a*/ 	.short	(.L_22 - .L_21)
.L_21:
        /*005c*/ 	.word	0x00000000
        /*0060*/ 	.short	0x0000
        /*0062*/ 	.short	0x0000
        /*0064*/ 	.byte	0x00, 0xf4, 0x21, 0x00


	//----- nvinfo : EIATTR_SPARSE_MMA_MASK
	.align		4
.L_22:
        /*0068*/ 	.byte	0x03, 0x50
        /*006a*/ 	.short	0x0000


	//----- nvinfo : EIATTR_MAXREG_COUNT
	.align		4
        /*006c*/ 	.byte	0x03, 0x1b
        /*006e*/ 	.short	0x00ff


	//----- nvinfo : EIATTR_COOP_GROUP_MASK_REGIDS
	.align		4
        /*0070*/ 	.byte	0x04, 0x29
        /*0072*/ 	.short	(.L_24 - .L_23)


	//   ....[0]....
.L_23:
        /*0074*/ 	.word	0xffffffff


	//   ....[1]....
        /*0078*/ 	.word	0xffffffff


	//   ....[2]....
        /*007c*/ 	.word	0xffffffff


	//   ....[3]....
        /*0080*/ 	.word	0xffffffff


	//----- nvinfo : EIATTR_COOP_GROUP_INSTR_OFFSETS
	.align		4
.L_24:
        /*0084*/ 	.byte	0x04, 0x28
        /*0086*/ 	.short	(.L_26 - .L_25)


	//   ....[0]....
.L_25:
        /*0088*/ 	.word	0x00000400


	//   ....[1]....
        /*008c*/ 	.word	0x00000430


	//   ....[2]....
        /*0090*/ 	.word	0x00000450


	//   ....[3]....
        /*0094*/ 	.word	0x00000480


	//----- nvinfo : EIATTR_EXIT_INSTR_OFFSETS
	.align		4
.L_26:
        /*0098*/ 	.byte	0x04, 0x1c
        /*009a*/ 	.short	(.L_28 - .L_27)


	//   ....[0]....
.L_27:
        /*009c*/ 	.word	0x000004b0


	//   ....[1]....
        /*00a0*/ 	.word	0x000004d0


	//----- nvinfo : EIATTR_REQNTID
	.align		4
.L_28:
        /*00a4*/ 	.byte	0x04, 0x10
        /*00a6*/ 	.short	(.L_30 - .L_29)
.L_29:
        /*00a8*/ 	.word	0x00000040
        /*00ac*/ 	.word	0x00000001
        /*00b0*/ 	.word	0x00000001


	//----- nvinfo : EIATTR_CBANK_PARAM_SIZE
	.align		4
.L_30:
        /*00b4*/ 	.byte	0x03, 0x19
        /*00b6*/ 	.short	0x0028


	//----- nvinfo : EIATTR_PARAM_CBANK
	.align		4
        /*00b8*/ 	.byte	0x04, 0x0a
        /*00ba*/ 	.short	(.L_32 - .L_31)
	.align		4
.L_31:
        /*00bc*/ 	.word	index@(.nv.constant0.triton_per_fused_abs_add_div_log_lt_mul_sub_sum_where_0)
        /*00c0*/ 	.short	0x0210
        /*00c2*/ 	.short	0x0028


	//----- nvinfo : EIATTR_SW_WAR
	.align		4
.L_32:
        /*00c4*/ 	.byte	0x04, 0x36
        /*00c6*/ 	.short	(.L_34 - .L_33)
.L_33:
        /*00c8*/ 	.word	0x00000008
.L_34:


//--------------------- .nv.callgraph             --------------------------
	.section	.nv.callgraph,"",@"SHT_CUDA_CALLGRAPH"
	.align	4
	.sectionentsize	8
	.align		4
        /*0000*/ 	.word	0x00000000
	.align		4
        /*0004*/ 	.word	0xffffffff
	.align		4
        /*0008*/ 	.word	0x00000000
	.align		4
        /*000c*/ 	.word	0xfffffffe
	.align		4
        /*0010*/ 	.word	0x00000000
	.align		4
        /*0014*/ 	.word	0xfffffffd
	.align		4
        /*0018*/ 	.word	0x00000000
	.align		4
        /*001c*/ 	.word	0xfffffffc


//--------------------- .nv.constant4             --------------------------
	.section	.nv.constant4,"a",@progbits
	.align	8
	.align		8
.nv.constant4:
        /*0000*/ 	.dword	_$_str


//--------------------- .text.triton_per_fused_abs_add_div_log_lt_mul_sub_sum_where_0 --------------------------
	.section	.text.triton_per_fused_abs_add_div_log_lt_mul_sub_sum_where_0,"ax",@progbits
	.align	128
        .global         triton_per_fused_abs_add_div_log_lt_mul_sub_sum_where_0
        .type           triton_per_fused_abs_add_div_log_lt_mul_sub_sum_where_0,@function
        .size           triton_per_fused_abs_add_div_log_lt_mul_sub_sum_where_0,(.L_x_1 - triton_per_fused_abs_add_div_log_lt_mul_sub_sum_where_0)
        .other          triton_per_fused_abs_add_div_log_lt_mul_sub_sum_where_0,@"STO_CUDA_ENTRY STV_DEFAULT"
triton_per_fused_abs_add_div_log_lt_mul_sub_sum_where_0:
.text.triton_per_fused_abs_add_div_log_lt_mul_sub_sum_where_0:
[----:B------:R-:W0:Y:S02]  /*0000*/  LDC R1, c[0x0][0x28] ;  /* 0x00000a00ff017b82 */ /* 0x000e240000000800 */
[----:B------:R-:W1:Y:S01]  /*0010*/  S2R R0, SR_CTAID.X ;  /* 0x0000000000007919 */ /* 0x000e620000002500 */
[----:B------:R-:W2:Y:S01]  /*0020*/  LDC.64 R6, c[0x0][0x210] ;  /* 0x00008400ff067b82 */ /* 0x000ea20000000a00 */
[----:B------:R-:W-:Y:S01]  /*0030*/  IMAD.MOV.U32 R10, RZ, RZ, RZ ;  /* 0x000000ffff0a7224 */ /* 0x000fe200078e00ff */
[----:B------:R-:W-:Y:S01]  /*0040*/  ULDC.64 UR4, c[0x0][0x208] ;  /* 0x0000820000047ab9 */ /* 0x000fe20000000a00 */
[----:B------:R-:W3:Y:S05]  /*0050*/  S2R R12, SR_TID.X ;  /* 0x00000000000c7919 */ /* 0x000eea0000002100 */
[----:B------:R-:W4:Y:S08]  /*0060*/  LDC.64 R4, c[0x0][0x218] ;  /* 0x00008600ff047b82 */ /* 0x000f300000000a00 */
[----:B------:R-:W5:Y:S01]  /*0070*/  LDC.64 R2, c[0x0][0x220] ;  /* 0x00008800ff027b82 */ /* 0x000f620000000a00 */
[----:B-1----:R-:W-:-:S02]  /*0080*/  SHF.R.S32.HI R9, RZ, 0x1f, R0 ;  /* 0x0000001fff097819 */ /* 0x002fc40000011400 */
[----:B------:R-:W-:Y:S02]  /*0090*/  ISETP.GE.AND P0, PT, R0, 0x10, PT ;  /* 0x000000100000780c */ /* 0x000fe40003f06270 */
[----:B------:R-:W-:Y:S02]  /*00a0*/  LEA.HI R9, R9, R0, RZ, 0x2 ;  /* 0x0000000009097211 */ /* 0x000fe400078f10ff */
[----:B---3--:R-:W-:Y:S02]  /*00b0*/  SHF.L.U32 R8, R12, 0x2, RZ ;  /* 0x000000020c087819 */ /* 0x008fe400000006ff */
[C---:B------:R-:W-:Y:S02]  /*00c0*/  LOP3.LUT R11, R9.reuse, 0xfffffffc, RZ, 0xc0, !PT ;  /* 0xfffffffc090b7812 */ /* 0x040fe400078ec0ff */
[----:B------:R-:W-:Y:S02]  /*00d0*/  LOP3.LUT R8, R8, 0x3c, RZ, 0xc0, !PT ;  /* 0x0000003c08087812 */ /* 0x000fe400078ec0ff */
[----:B------:R-:W-:-:S02]  /*00e0*/  SHF.L.U32 R9, R9, 0x4, RZ ;  /* 0x0000000409097819 */ /* 0x000fc400000006ff */
[----:B------:R-:W-:Y:S02]  /*00f0*/  IADD3 R8, R8, R0, -R11 ;  /* 0x0000000008087210 */ /* 0x000fe40007ffe80b */
[----:B------:R-:W-:-:S04]  /*0100*/  LOP3.LUT R9, R9, 0xffffffc0, RZ, 0xc0, !PT ;  /* 0xffffffc009097812 */ /* 0x000fc800078ec0ff */
[----:B------:R-:W-:Y:S01]  /*0110*/  IADD3 R9, R8, R9, RZ ;  /* 0x0000000908097210 */ /* 0x000fe20007ffe0ff */
[----:B------:R-:W-:-:S04]  /*0120*/  HFMA2.MMA R8, -RZ, RZ, 0, 0 ;  /* 0x00000000ff087435 */ /* 0x000fc800000001ff */
[----:B--2---:R-:W-:-:S04]  /*0130*/  IMAD.WIDE R6, R9, 0x4, R6 ;  /* 0x0000000409067825 */ /* 0x004fc800078e0206 */
[C---:B----4-:R-:W-:Y:S02]  /*0140*/  IMAD.WIDE R4, R9.reuse, 0x4, R4 ;  /* 0x0000000409047825 */ /* 0x050fe400078e0204 */
[----:B------:R-:W2:Y:S02]  /*0150*/  @!P0 LDG.E R8, desc[UR4][R6.64] ;  /* 0x0000000406088981 */ /* 0x000ea4000c1e1900 */
[----:B-----5:R-:W-:Y:S01]  /*0160*/  IMAD.WIDE R2, R9, 0x4, R2 ;  /* 0x0000000409027825 */ /* 0x020fe200078e0202 */
[----:B------:R-:W-:Y:S01]  /*0170*/  MOV R9, RZ ;  /* 0x000000ff00097202 */ /* 0x000fe20000000f00 */
[----:B------:R1:W3:Y:S05]  /*0180*/  @!P0 LDG.E R10, desc[UR4][R4.64] ;  /* 0x00000004040a8981 */ /* 0x0002ea000c1e1900 */
[----:B------:R-:W4:Y:S01]  /*0190*/  @!P0 LDG.E R9, desc[UR4][R2.64] ;  /* 0x0000000402098981 */ /* 0x000f22000c1e1900 */
[----:B-1----:R-:W-:-:S02]  /*01a0*/  MOV R5, 0x3e055027 ;  /* 0x3e05502700057802 */ /* 0x002fc40000000f00 */
[----:B--2---:R-:W-:Y:S02]  /*01b0*/  SEL R8, R8, RZ, !P0 ;  /* 0x000000ff08087207 */ /* 0x004fe40004000000 */
[----:B---3--:R-:W-:Y:S01]  /*01c0*/  SEL R11, R10, RZ, !P0 ;  /* 0x000000ff0a0b7207 */ /* 0x008fe20004000000 */
[----:B------:R-:W-:Y:S01]  /*01d0*/  HFMA2.MMA R10, -RZ, RZ, 1.75, 0 ;  /* 0x3f000000ff0a7435 */ /* 0x000fe200000001ff */
[----:B----4-:R-:W-:-:S03]  /*01e0*/  SEL R9, R9, RZ, !P0 ;  /* 0x000000ff09097207 */ /* 0x010fc60004000000 */
[----:B------:R-:W-:-:S04]  /*01f0*/  FADD R8, R8, -R11 ;  /* 0x8000000b08087221 */ /* 0x000fc80000000000 */
[----:B------:R-:W-:-:S04]  /*0200*/  FMUL R9, R9, |R8| ;  /* 0x4000000809097220 */ /* 0x000fc80000400000 */
[----:B------:R-:W-:-:S05]  /*0210*/  FFMA R6, R9, R10, 1 ;  /* 0x3f80000009067423 */ /* 0x000fca000000000a */
[----:B------:R-:W-:-:S13]  /*0220*/  FSETP.GEU.AND P1, PT, R6, 1.175494350822287508e-38, PT ;  /* 0x008000000600780b */ /* 0x000fda0003f2e000 */
[----:B------:R-:W-:-:S04]  /*0230*/  @!P1 FMUL R6, R6, 8388608 ;  /* 0x4b00000006069820 */ /* 0x000fc80000400000 */
[C---:B------:R-:W-:Y:S01]  /*0240*/  VIADD R4, R6.reuse, 0xc0d55555 ;  /* 0xc0d5555506047836 */ /* 0x040fe20000000000 */
[----:B------:R-:W-:-:S04]  /*0250*/  ISETP.GE.U32.AND P2, PT, R6, 0x7f800000, PT ;  /* 0x7f8000000600780c */ /* 0x000fc80003f46070 */
[----:B------:R-:W-:-:S04]  /*0260*/  LOP3.LUT R3, R4, 0xff800000, RZ, 0xc0, !PT ;  /* 0xff80000004037812 */ /* 0x000fc800078ec0ff */
[----:B------:R-:W-:Y:S02]  /*0270*/  IADD3 R2, R6, -R3, RZ ;  /* 0x8000000306027210 */ /* 0x000fe40007ffe0ff */
[----:B------:R-:W-:-:S03]  /*0280*/  I2FP.F32.S32 R3, R3 ;  /* 0x0000000300037245 */ /* 0x000fc60000201400 */
[----:B------:R-:W-:Y:S01]  /*0290*/  FADD R4, R2, -1 ;  /* 0xbf80000002047421 */ /* 0x000fe20000000000 */
[----:B------:R-:W-:Y:S02]  /*02a0*/  FSEL R2, RZ, -23, P1 ;  /* 0xc1b80000ff027808 */ /* 0x000fe40000800000 */
[----:B------:R-:W-:Y:S01]  /*02b0*/  FSETP.GEU.AND P1, PT, R9, 10, PT ;  /* 0x412000000900780b */ /* 0x000fe20003f2e000 */
[C---:B------:R-:W-:Y:S02]  /*02c0*/  FFMA.FTZ R5, R4.reuse, -R5, 0.14084610342979431152 ;  /* 0x3e1039f604057423 */ /* 0x040fe40000010805 */
[----:B------:R-:W-:Y:S01]  /*02d0*/  FFMA.FTZ R2, R3, 1.1920928955078125e-07, R2 ;  /* 0x3400000003027823 */ /* 0x000fe20000010002 */
[----:B------:R-:W-:Y:S01]  /*02e0*/  @P2 MOV R3, 0x7f800000 ;  /* 0x7f80000000032802 */ /* 0x000fe20000000f00 */
[----:B------:R-:W-:-:S04]  /*02f0*/  FFMA.FTZ R5, R4, R5, -0.12148627638816833496 ;  /* 0xbdf8cdcc04057423 */ /* 0x000fc80000010005 */
[----:B------:R-:W-:-:S04]  /*0300*/  FFMA.FTZ R5, R4, R5, 0.13980610668659210205 ;  /* 0x3e0f295504057423 */ /* 0x000fc80000010005 */
[----:B------:R-:W-:-:S04]  /*0310*/  FFMA.FTZ R5, R4, R5, -0.16684235632419586182 ;  /* 0xbe2ad8b904057423 */ /* 0x000fc80000010005 */
[----:B------:R-:W-:-:S04]  /*0320*/  FFMA.FTZ R5, R4, R5, 0.20012299716472625732 ;  /* 0x3e4ced0b04057423 */ /* 0x000fc80000010005 */
[----:B------:R-:W-:-:S04]  /*0330*/  FFMA.FTZ R5, R4, R5, -0.24999669194221496582 ;  /* 0xbe7fff2204057423 */ /* 0x000fc80000010005 */
[----:B------:R-:W-:-:S04]  /*0340*/  FFMA.FTZ R5, R4, R5, 0.33333182334899902344 ;  /* 0x3eaaaa7804057423 */ /* 0x000fc80000010005 */
[----:B------:R-:W-:-:S04]  /*0350*/  FFMA.FTZ R5, R4, R5, -0.5 ;  /* 0xbf00000004057423 */ /* 0x000fc80000010005 */
[----:B------:R-:W-:-:S04]  /*0360*/  FMUL R5, R4, R5 ;  /* 0x0000000504057220 */ /* 0x000fc80000400000 */
[----:B------:R-:W-:-:S04]  /*0370*/  FFMA.FTZ R5, R4, R5, R4 ;  /* 0x0000000504057223 */ /* 0x000fc80000010004 */
[----:B------:R-:W-:Y:S01]  /*0380*/  FFMA.FTZ R2, R2, 0.69314718246459960938, R5 ;  /* 0x3f31721802027823 */ /* 0x000fe20000010005 */
[C---:B------:R-:W-:Y:S01]  /*0390*/  @P2 FFMA.FTZ R2, R6.reuse, R3, +INF ;  /* 0x7f80000006022423 */ /* 0x040fe20000010003 */
[----:B------:R-:W-:-:S03]  /*03a0*/  FSETP.NEU.AND P2, PT, R6, RZ, PT ;  /* 0x000000ff0600720b */ /* 0x000fc60003f4d000 */
[----:B------:R-:W-:-:S05]  /*03b0*/  FMUL R2, R2, 10 ;  /* 0x4120000002027820 */ /* 0x000fca0000400000 */
[----:B------:R-:W-:Y:S01]  /*03c0*/  FSEL R2, R2, -INF , P2 ;  /* 0xff80000002027808 */ /* 0x000fe20001000000 */
[----:B------:R-:W-:-:S05]  /*03d0*/  @P1 FADD R2, R9, 7.91759490966796875 ;  /* 0x40fd5cf009021421 */ /* 0x000fca0000000000 */
[----:B------:R-:W-:Y:S02]  /*03e0*/  FSEL R4, R2, RZ, !P0 ;  /* 0x000000ff02047208 */ /* 0x000fe40004000000 */
[----:B------:R-:W-:-:S03]  /*03f0*/  LOP3.LUT P0, RZ, R12, 0x3f, RZ, 0xc0, !PT ;  /* 0x0000003f0cff7812 */ /* 0x000fc6000780c0ff */
[----:B------:R-:W1:Y:S01]  /*0400*/  SHFL.BFLY PT, R3, R4, 0x8, 0x1f ;  /* 0x0d001f0004037f89 */ /* 0x000e6200000e0000 */
[----:B------:R-:W-:Y:S01]  /*0410*/  ISETP.LT.AND P0, PT, R0, 0x10, !P0 ;  /* 0x000000100000780c */ /* 0x000fe20004701270 */
[----:B-1----:R-:W-:-:S05]  /*0420*/  FADD R5, R4, R3 ;  /* 0x0000000304057221 */ /* 0x002fca0000000000 */
[----:B------:R-:W1:Y:S02]  /*0430*/  SHFL.BFLY PT, R2, R5, 0x4, 0x1f ;  /* 0x0c801f0005027f89 */ /* 0x000e6400000e0000 */
[----:B-1----:R-:W-:-:S05]  /*0440*/  FADD R6, R5, R2 ;  /* 0x0000000205067221 */ /* 0x002fca0000000000 */
[----:B------:R-:W1:Y:S02]  /*0450*/  SHFL.BFLY PT, R3, R6, 0x2, 0x1f ;  /* 0x0c401f0006037f89 */ /* 0x000e6400000e0000 */
[----:B-1----:R-:W-:Y:S02]  /*0460*/  FADD R7, R6, R3 ;  /* 0x0000000306077221 */ /* 0x002fe40000000000 */
[----:B------:R-:W1:Y:S03]  /*0470*/  LDC.64 R2, c[0x0][0x228] ;  /* 0x00008a00ff027b82 */ /* 0x000e660000000a00 */
[----:B------:R-:W2:Y:S01]  /*0480*/  SHFL.BFLY PT, R8, R7, 0x1, 0x1f ;  /* 0x0c201f0007087f89 */ /* 0x000ea200000e0000 */
[----:B-1----:R-:W-:-:S04]  /*0490*/  IMAD.WIDE R2, R0, 0x4, R2 ;  /* 0x0000000400027825 */ /* 0x002fc800078e0202 */
[----:B--2---:R-:W-:Y:S01]  /*04a0*/  FADD R9, R7, R8 ;  /* 0x0000000807097221 */ /* 0x004fe20000000000 */
[----:B------:R-:W-:Y:S06]  /*04b0*/  @!P0 EXIT ;  /* 0x000000000000894d */ /* 0x000fec0003800000 */
[----:B------:R-:W-:Y:S01]  /*04c0*/  STG.E desc[UR4][R2.64], R9 ;  /* 0x0000000902007986 */ /* 0x000fe2000c101904 */
[----:B------:R-:W-:Y:S05]  /*04d0*/  EXIT ;  /* 0x000000000000794d */ /* 0x000fea0003800000 */
.L_x_0:
[----:B------:R-:W-:-:S00]  /*04e0*/  BRA `(.L_x_0) ;  /* 0xfffffffc00fc7947 */ /* 0x000fc0000383ffff */
[----:B------:R-:W-:-:S00]  /*04f0*/  NOP ;  /* 0x0000000000007918 */ /* 0x000fc00000000000 */
        /* <DEDUP_REMOVED lines=8> */
.L_x_1:


//--------------------- .nv.global.init           --------------------------
	.section	.nv.global.init,"aw",@progbits
.nv.global.init:
	.type		_$_str,@object
	.size		_$_str,(.L_0 - _$_str)
_$_str:
        /*0000*/ 	.byte	0x5f, 0x5f, 0x43, 0x55, 0x44, 0x41, 0x5f, 0x46, 0x54, 0x5a, 0x00
.L_0:


//--------------------- .nv.constant0.triton_per_fused_abs_add_div_log_lt_mul_sub_sum_where_0 --------------------------
	.section	.nv.constant0.triton_per_fused_abs_add_div_log_lt_mul_sub_sum_where_0,"a",@progbits
	.sectionflags	@""
	.align	4
.nv.constant0.triton_per_fused_abs_add_div_log_lt_mul_sub_sum_where_0:
	.zero		568
